//
// Generated by NVIDIA NVVM Compiler
//
// Compiler Build ID: CL-36424714
// Cuda compilation tools, release 13.0, V13.0.88
// Based on NVVM 20.0.0
//

.version 9.0
.target sm_100
.address_size 64

	// .globl	_Z21max_in_strided_groupsPfS_
.global .align 1 .b8 _ZN34_INTERNAL_faa652f0_4_k_cu_55455b014cuda3std3__436_GLOBAL__N__faa652f0_4_k_cu_55455b016ignoreE[1];
.global .align 1 .b8 _ZN34_INTERNAL_faa652f0_4_k_cu_55455b014cuda3std3__45__cpo5beginE[1];
.global .align 1 .b8 _ZN34_INTERNAL_faa652f0_4_k_cu_55455b014cuda3std3__45__cpo3endE[1];
.global .align 1 .b8 _ZN34_INTERNAL_faa652f0_4_k_cu_55455b014cuda3std3__45__cpo6cbeginE[1];
.global .align 1 .b8 _ZN34_INTERNAL_faa652f0_4_k_cu_55455b014cuda3std3__45__cpo4cendE[1];
.global .align 1 .b8 _ZN34_INTERNAL_faa652f0_4_k_cu_55455b014cuda3std3__419piecewise_constructE[1];
.global .align 1 .b8 _ZN34_INTERNAL_faa652f0_4_k_cu_55455b014cuda3std3__48in_placeE[1];
.global .align 1 .b8 _ZN34_INTERNAL_faa652f0_4_k_cu_55455b014cuda3std6ranges3__45__cpo4swapE[1];
.global .align 1 .b8 _ZN34_INTERNAL_faa652f0_4_k_cu_55455b014cuda3std6ranges3__45__cpo9iter_moveE[1];
.global .align 1 .b8 _ZN34_INTERNAL_faa652f0_4_k_cu_55455b014cuda3std6ranges3__45__cpo7advanceE[1];

.visible .entry _Z21max_in_strided_groupsPfS_(
	.param .u64 .ptr .align 1 _Z21max_in_strided_groupsPfS__param_0,
	.param .u64 .ptr .align 1 _Z21max_in_strided_groupsPfS__param_1
)
{
	.reg .b32 	%r<10>;
	.reg .b64 	%rd<8>;

	ld.param.u64 	%rd1, [_Z21max_in_strided_groupsPfS__param_0];
	ld.param.u64 	%rd2, [_Z21max_in_strided_groupsPfS__param_1];
	cvta.to.global.u64 	%rd3, %rd2;
	cvta.to.global.u64 	%rd4, %rd1;
	mov.u32 	%r1, %tid.x;
	mov.u32 	%r2, %ctaid.x;
	mov.u32 	%r3, %ntid.x;
	mad.lo.s32 	%r4, %r2, %r3, %r1;
	mul.wide.s32 	%rd5, %r4, 4;
	add.s64 	%rd6, %rd4, %rd5;
	ld.global.u32 	%r5, [%rd6];
	and.b32  	%r6, %r1, 3;
	mov.b32 	%r7, 286331153;
	shl.b32 	%r8, %r7, %r6;
	redux.sync.max.u32 %r9, %r5, %r8;
	add.s64 	%rd7, %rd3, %rd5;
	st.global.u32 	[%rd7], %r9;
	ret;

}


// ===== COMPILED SASS (sm_100) =====

	.target	sm_100

	.elftype	@"ET_EXEC"


//--------------------- .note.nv.tkinfo           --------------------------
	.section	.note.nv.tkinfo,"",@"SHT_NOTE"
	.sectionflags	@"SHF_NOTE_NV_TKINFO"
	.tkinfo
        /*0018*/ 	.word	0x00000002
        /*0030*/ 	.string	""
        /*0030*/ 	.string	"ptxas"
        /*0030*/ 	.string	"Cuda compilation tools, release 13.0, V13.0.88"
        /*0030*/ 	.string	"Build cuda_13.0.r13.0/compiler.36424714_0"
        /*0030*/ 	.string	"-arch sm_100 -m 64 "



//--------------------- .note.nv.cuinfo           --------------------------
	.section	.note.nv.cuinfo,"",@"SHT_NOTE"
	.sectionflags	@"SHF_NOTE_NV_CUINFO"
        /*0018*/ 	.short	0x0002
        /*001a*/ 	.short	0x0064
        /*001c*/ 	.short	0x0082
	.zero		2


//--------------------- .nv.info                  --------------------------
	.section	.nv.info,"",@"SHT_CUDA_INFO"
	.align	4


	//----- nvinfo : EIATTR_REGCOUNT
	.align		4
        /*0000*/ 	.byte	0x04, 0x2f
        /*0002*/ 	.short	(.L_11 - .L_10)
	.align		4
.L_10:
        /*0004*/ 	.word	index@(_Z21max_in_strided_groupsPfS_)
        /*0008*/ 	.word	0x0000000e


	//----- nvinfo : EIATTR_FRAME_SIZE
	.align		4
.L_11:
        /*000c*/ 	.byte	0x04, 0x11
        /*000e*/ 	.short	(.L_13 - .L_12)
	.align		4
.L_12:
        /*0010*/ 	.word	index@(_Z21max_in_strided_groupsPfS_)
        /*0014*/ 	.word	0x00000000


	//----- nvinfo : EIATTR_MIN_STACK_SIZE
	.align		4
.L_13:
        /*0018*/ 	.byte	0x04, 0x12
        /*001a*/ 	.short	(.L_15 - .L_14)
	.align		4
.L_14:
        /*001c*/ 	.word	index@(_Z21max_in_strided_groupsPfS_)
        /*0020*/ 	.word	0x00000000
.L_15:


//--------------------- .nv.compat                --------------------------
	.section	.nv.compat,"",@"SHT_CUDA_COMPAT_INFO"
	.align	4
        /*0000*/ 	.byte	0x02, 0x09, 0x00, 0x00, 0x02, 0x02, 0x01, 0x00, 0x02, 0x05, 0x05, 0x00, 0x03, 0x07, 0x01, 0x01
        /*0010*/ 	.byte	0x02, 0x03, 0x00, 0x00, 0x02, 0x06, 0x01, 0x00, 0x04, 0x0b, 0x08, 0x00, 0x09, 0x00, 0x00, 0x00
        /*0020*/ 	.byte	0x00, 0x00, 0x00, 0x00


//--------------------- .nv.info._Z21max_in_strided_groupsPfS_ --------------------------
	.section	.nv.info._Z21max_in_strided_groupsPfS_,"",@"SHT_CUDA_INFO"
	.sectionflags	@""
	.align	4


	//----- nvinfo : EIATTR_CUDA_API_VERSION
	.align		4
        /*0000*/ 	.byte	0x04, 0x37
        /*0002*/ 	.short	(.L_17 - .L_16)
.L_16:
        /*0004*/ 	.word	0x00000082


	//----- nvinfo : EIATTR_KPARAM_INFO
	.align		4
.L_17:
        /*0008*/ 	.byte	0x04, 0x17
        /*000a*/ 	.short	(.L_19 - .L_18)
.L_18:
        /*000c*/ 	.word	0x00000000
        /*0010*/ 	.short	0x0001
        /*0012*/ 	.short	0x0008
        /*0014*/ 	.byte	0x00, 0xf5, 0x21, 0x00


	//----- nvinfo : EIATTR_KPARAM_INFO
	.align		4
.L_19:
        /*0018*/ 	.byte	0x04, 0x17
        /*001a*/ 	.short	(.L_21 - .L_20)
.L_20:
        /*001c*/ 	.word	0x00000000
        /*0020*/ 	.short	0x0000
        /*0022*/ 	.short	0x0000
        /*0024*/ 	.byte	0x00, 0xf5, 0x21, 0x00


	//----- nvinfo : EIATTR_SPARSE_MMA_MASK
	.align		4
.L_21:
        /*0028*/ 	.byte	0x03, 0x50
        /*002a*/ 	.short	0x0000


	//----- nvinfo : EIATTR_MAXREG_COUNT
	.align		4
        /*002c*/ 	.byte	0x03, 0x1b
        /*002e*/ 	.short	0x00ff


	//----- nvinfo : EIATTR_MERCURY_ISA_VERSION
	.align		4
        /*0030*/ 	.byte	0x03, 0x5f
        /*0032*/ 	.short	0x0101


	//----- nvinfo : EIATTR_COOP_GROUP_MASK_REGIDS
	.align		4
        /*0034*/ 	.byte	0x04, 0x29
        /*0036*/ 	.short	(.L_23 - .L_22)


	//   ....[0]....
.L_22:
        /*0038*/ 	.word	0x05000009


	//----- nvinfo : EIATTR_COOP_GROUP_INSTR_OFFSETS
	.align		4
.L_23:
        /*003c*/ 	.byte	0x04, 0x28
        /*003e*/ 	.short	(.L_25 - .L_24)


	//   ....[0]....
.L_24:
        /*0040*/ 	.word	0x00000110


	//----- nvinfo : EIATTR_VRC_CTA_INIT_COUNT
	.align		4
.L_25:
        /*0044*/ 	.byte	0x02, 0x4a
	.zero		1
	.zero		1


	//----- nvinfo : EIATTR_EXIT_INSTR_OFFSETS
	.align		4
        /*0048*/ 	.byte	0x04, 0x1c
        /*004a*/ 	.short	(.L_27 - .L_26)


	//   ....[0]....
.L_26:
        /*004c*/ 	.word	0x00000180


	//----- nvinfo : EIATTR_CRS_STACK_SIZE
	.align		4
.L_27:
        /*0050*/ 	.byte	0x04, 0x1e
        /*0052*/ 	.short	(.L_29 - .L_28)
.L_28:
        /*0054*/ 	.word	0x00000000


	//----- nvinfo : EIATTR_CBANK_PARAM_SIZE
	.align		4
.L_29:
        /*0058*/ 	.byte	0x03, 0x19
        /*005a*/ 	.short	0x0010


	//----- nvinfo : EIATTR_PARAM_CBANK
	.align		4
        /*005c*/ 	.byte	0x04, 0x0a
        /*005e*/ 	.short	(.L_31 - .L_30)
	.align		4
.L_30:
        /*0060*/ 	.word	index@(.nv.constant0._Z21max_in_strided_groupsPfS_)
        /*0064*/ 	.short	0x0380
        /*0066*/ 	.short	0x0010


	//----- nvinfo : EIATTR_SW_WAR
	.align		4
.L_31:
        /*0068*/ 	.byte	0x04, 0x36
        /*006a*/ 	.short	(.L_33 - .L_32)
.L_32:
        /*006c*/ 	.word	0x00000008
.L_33:


//--------------------- .nv.callgraph             --------------------------
	.section	.nv.callgraph,"",@"SHT_CUDA_CALLGRAPH"
	.align	4
	.sectionentsize	8
	.align		4
        /*0000*/ 	.word	0x00000000
	.align		4
        /*0004*/ 	.word	0xffffffff
	.align		4
        /*0008*/ 	.word	0x00000000
	.align		4
        /*000c*/ 	.word	0xfffffffe
	.align		4
        /*0010*/ 	.word	0x00000000
	.align		4
        /*0014*/ 	.word	0xfffffffd
	.align		4
        /*0018*/ 	.word	0x00000000
	.align		4
        /*001c*/ 	.word	0xfffffffc


//--------------------- .nv.constant4             --------------------------
	.section	.nv.constant4,"a",@progbits
	.align	8
	.align		8
.nv.constant4:
        /*0000*/ 	.dword	_ZN34_INTERNAL_faa652f0_4_k_cu_55455b014cuda3std3__436_GLOBAL__N__faa652f0_4_k_cu_55455b016ignoreE
	.align		8
        /*0008*/ 	.dword	_ZN34_INTERNAL_faa652f0_4_k_cu_55455b014cuda3std3__45__cpo5beginE
	.align		8
        /*0010*/ 	.dword	_ZN34_INTERNAL_faa652f0_4_k_cu_55455b014cuda3std3__45__cpo3endE
	.align		8
        /*0018*/ 	.dword	_ZN34_INTERNAL_faa652f0_4_k_cu_55455b014cuda3std3__45__cpo6cbeginE
	.align		8
        /*0020*/ 	.dword	_ZN34_INTERNAL_faa652f0_4_k_cu_55455b014cuda3std3__45__cpo4cendE
	.align		8
        /*0028*/ 	.dword	_ZN34_INTERNAL_faa652f0_4_k_cu_55455b014cuda3std3__419piecewise_constructE
	.align		8
        /*0030*/ 	.dword	_ZN34_INTERNAL_faa652f0_4_k_cu_55455b014cuda3std3__48in_placeE
	.align		8
        /*0038*/ 	.dword	_ZN34_INTERNAL_faa652f0_4_k_cu_55455b014cuda3std6ranges3__45__cpo4swapE
	.align		8
        /*0040*/ 	.dword	_ZN34_INTERNAL_faa652f0_4_k_cu_55455b014cuda3std6ranges3__45__cpo9iter_moveE
	.align		8
        /*0048*/ 	.dword	_ZN34_INTERNAL_faa652f0_4_k_cu_55455b014cuda3std6ranges3__45__cpo7advanceE


//--------------------- .text._Z21max_in_strided_groupsPfS_ --------------------------
	.section	.text._Z21max_in_strided_groupsPfS_,"ax",@progbits
	.align	128
        .global         _Z21max_in_strided_groupsPfS_
        .type           _Z21max_in_strided_groupsPfS_,@function
        .size           _Z21max_in_strided_groupsPfS_,(.L_x_2 - _Z21max_in_strided_groupsPfS_)
        .other          _Z21max_in_strided_groupsPfS_,@"STO_CUDA_ENTRY STV_DEFAULT"
_Z21max_in_strided_groupsPfS_:
.text._Z21max_in_strided_groupsPfS_:
[----:B------:R-:W-:Y:S01]  /*0000*/  LDC R1, c[0x0][0x37c] ;  /* 0x0000df00ff017b82 */ /* 0x000fe20000000800 */
[----:B------:R-:W0:Y:S07]  /*0010*/  S2R R0, SR_TID.X ;  /* 0x0000000000007919 */ /* 0x000e2e0000002100 */
[----:B------:R-:W1:Y:S08]  /*0020*/  LDC.64 R10, c[0x0][0x358] ;  /* 0x0000d600ff0a7b82 */ /* 0x000e700000000a00 */
[----:B------:R-:W0:Y:S08]  /*0030*/  S2UR UR4, SR_CTAID.X ;  /* 0x00000000000479c3 */ /* 0x000e300000002500 */
[----:B------:R-:W0:Y:S08]  /*0040*/  LDC R7, c[0x0][0x360] ;  /* 0x0000d800ff077b82 */ /* 0x000e300000000800 */
[----:B------:R-:W2:Y:S01]  /*0050*/  LDC.64 R2, c[0x0][0x380] ;  /* 0x0000e000ff027b82 */ /* 0x000ea20000000a00 */
[----:B-1----:R-:W-:-:S02]  /*0060*/  R2UR UR6, R10 ;  /* 0x000000000a0672ca */ /* 0x002fc400000e0000 */
[----:B------:R-:W-:-:S05]  /*0070*/  R2UR UR7, R11 ;  /* 0x000000000b0772ca */ /* 0x000fca00000e0000 */
[----:B------:R-:W1:Y:S01]  /*0080*/  LDC.64 R4, c[0x0][0x388] ;  /* 0x0000e200ff047b82 */ /* 0x000e620000000a00 */
[----:B------:R-:W-:Y:S02]  /*0090*/  IMAD.MOV.U32 R9, RZ, RZ, 0x11111111 ;  /* 0x11111111ff097424 */ /* 0x000fe400078e00ff */
[----:B0-----:R-:W-:Y:S01]  /*00a0*/  IMAD R7, R7, UR4, R0 ;  /* 0x0000000407077c24 */ /* 0x001fe2000f8e0200 */
[----:B------:R-:W-:Y:S01]  /*00b0*/  LOP3.LUT R0, R0, 0x3, RZ, 0xc0, !PT ;  /* 0x0000000300007812 */ /* 0x000fe200078ec0ff */
[----:B------:R-:W-:Y:S03]  /*00c0*/  BSSY.RECONVERGENT B0, `(.L_x_0) ;  /* 0x0000007000007945 */ /* 0x000fe60003800200 */
[----:B------:R-:W-:Y:S01]  /*00d0*/  SHF.L.U32 R9, R9, R0, RZ ;  /* 0x0000000009097219 */ /* 0x000fe200000006ff */
[----:B--2---:R-:W-:-:S06]  /*00e0*/  IMAD.WIDE R2, R7, 0x4, R2 ;  /* 0x0000000407027825 */ /* 0x004fcc00078e0202 */
[----:B------:R-:W2:Y:S01]  /*00f0*/  LDG.E R2, desc[UR6][R2.64] ;  /* 0x0000000602027981 */ /* 0x000ea2000c1e1900 */
[----:B------:R-:W-:Y:S05]  /*0100*/  WARPSYNC.EXCLUSIVE R9 ;  /* 0x0000000009007348 */ /* 0x000fea0003a00000 */
[----:B--2---:R-:W-:-:S13]  /*0110*/  CREDUX.MAX UR4, R2 ;  /* 0x00000000020472cc */ /* 0x004fda0000000000 */
[----:B-1----:R-:W-:-:S07]  /*0120*/  IMAD.U32 R9, RZ, RZ, UR4 ;  /* 0x00000004ff097e24 */ /* 0x002fce000f8e00ff */
[----:B------:R-:W-:Y:S05]  /*0130*/  BSYNC.RECONVERGENT B0 ;  /* 0x0000000000007941 */ /* 0x000fea0003800200 */
.L_x_0:
[----:B------:R-:W-:Y:S01]  /*0140*/  R2UR UR4, R10 ;  /* 0x000000000a0472ca */ /* 0x000fe200000e0000 */
[----:B------:R-:W-:Y:S01]  /*0150*/  IMAD.WIDE R2, R7, 0x4, R4 ;  /* 0x0000000407027825 */ /* 0x000fe200078e0204 */
[----:B------:R-:W-:-:S13]  /*0160*/  R2UR UR5, R11 ;  /* 0x000000000b0572ca */ /* 0x000fda00000e0000 */
[----:B------:R-:W-:Y:S01]  /*0170*/  STG.E desc[UR4][R2.64], R9 ;  /* 0x0000000902007986 */ /* 0x000fe2000c101904 */
[----:B------:R-:W-:Y:S05]  /*0180*/  EXIT ;  /* 0x000000000000794d */ /* 0x000fea0003800000 */
.L_x_1:
[----:B------:R-:W-:-:S00]  /*0190*/  BRA `(.L_x_1) ;  /* 0xfffffffc00fc7947 */ /* 0x000fc0000383ffff */
[----:B------:R-:W-:-:S00]  /*01a0*/  NOP ;  /* 0x0000000000007918 */ /* 0x000fc00000000000 */
        /* <DEDUP_REMOVED lines=13> */
.L_x_2:


//--------------------- .nv.shared.reserved.0     --------------------------
	.section	.nv.shared.reserved.0,"aw",@nobits
	.weak		__nv_reservedSMEM_offset_0_alias
	.size		__nv_reservedSMEM_offset_0_alias, 0, 64
	.other		__nv_reservedSMEM_offset_0_alias,@"STO_CUDA_RESERVED_SHARED STV_DEFAULT"
__nv_reservedSMEM_offset_0_alias:
	.zero		0
	.zero		64


//--------------------- .nv.global                --------------------------
	.section	.nv.global,"aw",@nobits
.nv.global:
	.type		_ZN34_INTERNAL_faa652f0_4_k_cu_55455b014cuda3std6ranges3__45__cpo9iter_moveE,@object
	.size		_ZN34_INTERNAL_faa652f0_4_k_cu_55455b014cuda3std6ranges3__45__cpo9iter_moveE,(_ZN34_INTERNAL_faa652f0_4_k_cu_55455b014cuda3std3__436_GLOBAL__N__faa652f0_4_k_cu_55455b016ignoreE - _ZN34_INTERNAL_faa652f0_4_k_cu_55455b014cuda3std6ranges3__45__cpo9iter_moveE)
_ZN34_INTERNAL_faa652f0_4_k_cu_55455b014cuda3std6ranges3__45__cpo9iter_moveE:
	.zero		1
	.type		_ZN34_INTERNAL_faa652f0_4_k_cu_55455b014cuda3std3__436_GLOBAL__N__faa652f0_4_k_cu_55455b016ignoreE,@object
	.size		_ZN34_INTERNAL_faa652f0_4_k_cu_55455b014cuda3std3__436_GLOBAL__N__faa652f0_4_k_cu_55455b016ignoreE,(_ZN34_INTERNAL_faa652f0_4_k_cu_55455b014cuda3std3__45__cpo4cendE - _ZN34_INTERNAL_faa652f0_4_k_cu_55455b014cuda3std3__436_GLOBAL__N__faa652f0_4_k_cu_55455b016ignoreE)
_ZN34_INTERNAL_faa652f0_4_k_cu_55455b014cuda3std3__436_GLOBAL__N__faa652f0_4_k_cu_55455b016ignoreE:
	.zero		1
	.type		_ZN34_INTERNAL_faa652f0_4_k_cu_55455b014cuda3std3__45__cpo4cendE,@object
	.size		_ZN34_INTERNAL_faa652f0_4_k_cu_55455b014cuda3std3__45__cpo4cendE,(_ZN34_INTERNAL_faa652f0_4_k_cu_55455b014cuda3std3__45__cpo3endE - _ZN34_INTERNAL_faa652f0_4_k_cu_55455b014cuda3std3__45__cpo4cendE)
_ZN34_INTERNAL_faa652f0_4_k_cu_55455b014cuda3std3__45__cpo4cendE:
	.zero		1
	.type		_ZN34_INTERNAL_faa652f0_4_k_cu_55455b014cuda3std3__45__cpo3endE,@object
	.size		_ZN34_INTERNAL_faa652f0_4_k_cu_55455b014cuda3std3__45__cpo3endE,(_ZN34_INTERNAL_faa652f0_4_k_cu_55455b014cuda3std3__48in_placeE - _ZN34_INTERNAL_faa652f0_4_k_cu_55455b014cuda3std3__45__cpo3endE)
_ZN34_INTERNAL_faa652f0_4_k_cu_55455b014cuda3std3__45__cpo3endE:
	.zero		1
	.type		_ZN34_INTERNAL_faa652f0_4_k_cu_55455b014cuda3std3__48in_placeE,@object
	.size		_ZN34_INTERNAL_faa652f0_4_k_cu_55455b014cuda3std3__48in_placeE,(_ZN34_INTERNAL_faa652f0_4_k_cu_55455b014cuda3std6ranges3__45__cpo7advanceE - _ZN34_INTERNAL_faa652f0_4_k_cu_55455b014cuda3std3__48in_placeE)
_ZN34_INTERNAL_faa652f0_4_k_cu_55455b014cuda3std3__48in_placeE:
	.zero		1
	.type		_ZN34_INTERNAL_faa652f0_4_k_cu_55455b014cuda3std6ranges3__45__cpo7advanceE,@object
	.size		_ZN34_INTERNAL_faa652f0_4_k_cu_55455b014cuda3std6ranges3__45__cpo7advanceE,(_ZN34_INTERNAL_faa652f0_4_k_cu_55455b014cuda3std3__45__cpo5beginE - _ZN34_INTERNAL_faa652f0_4_k_cu_55455b014cuda3std6ranges3__45__cpo7advanceE)
_ZN34_INTERNAL_faa652f0_4_k_cu_55455b014cuda3std6ranges3__45__cpo7advanceE:
	.zero		1
	.type		_ZN34_INTERNAL_faa652f0_4_k_cu_55455b014cuda3std3__45__cpo5beginE,@object
	.size		_ZN34_INTERNAL_faa652f0_4_k_cu_55455b014cuda3std3__45__cpo5beginE,(_ZN34_INTERNAL_faa652f0_4_k_cu_55455b014cuda3std3__419piecewise_constructE - _ZN34_INTERNAL_faa652f0_4_k_cu_55455b014cuda3std3__45__cpo5beginE)
_ZN34_INTERNAL_faa652f0_4_k_cu_55455b014cuda3std3__45__cpo5beginE:
	.zero		1
	.type		_ZN34_INTERNAL_faa652f0_4_k_cu_55455b014cuda3std3__419piecewise_constructE,@object
	.size		_ZN34_INTERNAL_faa652f0_4_k_cu_55455b014cuda3std3__419piecewise_constructE,(_ZN34_INTERNAL_faa652f0_4_k_cu_55455b014cuda3std3__45__cpo6cbeginE - _ZN34_INTERNAL_faa652f0_4_k_cu_55455b014cuda3std3__419piecewise_constructE)
_ZN34_INTERNAL_faa652f0_4_k_cu_55455b014cuda3std3__419piecewise_constructE:
	.zero		1
	.type		_ZN34_INTERNAL_faa652f0_4_k_cu_55455b014cuda3std3__45__cpo6cbeginE,@object
	.size		_ZN34_INTERNAL_faa652f0_4_k_cu_55455b014cuda3std3__45__cpo6cbeginE,(_ZN34_INTERNAL_faa652f0_4_k_cu_55455b014cuda3std6ranges3__45__cpo4swapE - _ZN34_INTERNAL_faa652f0_4_k_cu_55455b014cuda3std3__45__cpo6cbeginE)
_ZN34_INTERNAL_faa652f0_4_k_cu_55455b014cuda3std3__45__cpo6cbeginE:
	.zero		1
	.type		_ZN34_INTERNAL_faa652f0_4_k_cu_55455b014cuda3std6ranges3__45__cpo4swapE,@object
	.size		_ZN34_INTERNAL_faa652f0_4_k_cu_55455b014cuda3std6ranges3__45__cpo4swapE,(.L_7 - _ZN34_INTERNAL_faa652f0_4_k_cu_55455b014cuda3std6ranges3__45__cpo4swapE)
_ZN34_INTERNAL_faa652f0_4_k_cu_55455b014cuda3std6ranges3__45__cpo4swapE:
	.zero		1
.L_7:


//--------------------- .nv.constant0._Z21max_in_strided_groupsPfS_ --------------------------
	.section	.nv.constant0._Z21max_in_strided_groupsPfS_,"a",@progbits
	.sectionflags	@""
	.align	4
.nv.constant0._Z21max_in_strided_groupsPfS_:
	.zero		912


//--------------------- SYMBOLS --------------------------

	.type		.nv.reservedSmem.offset0,@object
	.size		.nv.reservedSmem.offset0,0x4
